//
// Generated by NVIDIA NVVM Compiler
//
// Compiler Build ID: CL-36424714
// Cuda compilation tools, release 13.0, V13.0.88
// Based on NVVM 20.0.0
//

.version 9.0
.target sm_100
.address_size 64

	// .globl	_Z9ATAkernelPdS_
// _ZZ9ATAkernelPdS_E3A_t has been demoted
// _ZZ9ATAkernelPdS_E3B_t has been demoted

.visible .entry _Z9ATAkernelPdS_(
	.param .u64 .ptr .align 1 _Z9ATAkernelPdS__param_0,
	.param .u64 .ptr .align 1 _Z9ATAkernelPdS__param_1
)
{
	.reg .pred 	%p<7>;
	.reg .b16 	%rs<3>;
	.reg .b32 	%r<17>;
	.reg .b64 	%rd<60>;
	.reg .b64 	%fd<165>;
	// demoted variable
	.shared .align 8 .b8 _ZZ9ATAkernelPdS_E3A_t[2048];
	// demoted variable
	.shared .align 8 .b8 _ZZ9ATAkernelPdS_E3B_t[2048];
	ld.param.u64 	%rd24, [_Z9ATAkernelPdS__param_0];
	ld.param.u64 	%rd25, [_Z9ATAkernelPdS__param_1];
	cvta.to.global.u64 	%rd1, %rd24;
	cvta.to.global.u64 	%rd2, %rd25;
	mov.u32 	%r1, %ctaid.x;
	mov.u32 	%r2, %ctaid.y;
	setp.lt.u32 	%p1, %r1, %r2;
	@%p1 bra 	$L__BB0_8;
	mov.u32 	%r7, %ntid.y;
	mov.u32 	%r8, %tid.y;
	mad.lo.s32 	%r9, %r2, %r7, %r8;
	cvt.u64.u32 	%rd3, %r9;
	mov.u32 	%r10, %ntid.x;
	mov.u32 	%r11, %tid.x;
	mad.lo.s32 	%r12, %r1, %r10, %r11;
	cvt.u64.u32 	%rd4, %r12;
	cvt.u16.u32 	%rs1, %r10;
	div.u16 	%rs2, 1024, %rs1;
	cvt.u64.u16 	%rd5, %rs2;
	cvt.u64.u32 	%rd6, %r10;
	cvt.u64.u32 	%rd7, %r11;
	shl.b32 	%r13, %r8, 7;
	mov.u32 	%r14, _ZZ9ATAkernelPdS_E3A_t;
	add.s32 	%r3, %r14, %r13;
	shl.b32 	%r15, %r11, 3;
	add.s32 	%r4, %r3, %r15;
	cvt.u64.u32 	%rd8, %r7;
	cvt.u64.u32 	%rd9, %r8;
	mov.u32 	%r16, _ZZ9ATAkernelPdS_E3B_t;
	add.s32 	%r6, %r16, %r15;
	add.s32 	%r5, %r6, %r13;
	setp.eq.s16 	%p2, %rs2, 1;
	mov.f64 	%fd162, 0d0000000000000000;
	mov.b64 	%rd59, 0;
	@%p2 bra 	$L__BB0_4;
	and.b64  	%rd59, %rd5, 2046;
	add.s64 	%rd27, %rd9, %rd8;
	shl.b64 	%rd11, %rd27, 13;
	shl.b64 	%rd28, %rd4, 3;
	add.s64 	%rd57, %rd1, %rd28;
	shl.b64 	%rd13, %rd8, 14;
	add.s64 	%rd29, %rd7, %rd6;
	shl.b64 	%rd14, %rd29, 13;
	shl.b64 	%rd30, %rd3, 3;
	add.s64 	%rd56, %rd1, %rd30;
	shl.b64 	%rd16, %rd6, 14;
	mov.f64 	%fd162, 0d0000000000000000;
	mov.u64 	%rd58, %rd59;
$L__BB0_3:
	shl.b64 	%rd31, %rd7, 13;
	add.s64 	%rd32, %rd56, %rd31;
	ld.global.f64 	%fd10, [%rd32];
	st.shared.f64 	[%r4], %fd10;
	shl.b64 	%rd33, %rd9, 13;
	add.s64 	%rd34, %rd57, %rd33;
	ld.global.f64 	%fd11, [%rd34];
	st.shared.f64 	[%r5], %fd11;
	bar.sync 	0;
	ld.shared.f64 	%fd12, [%r3];
	ld.shared.f64 	%fd13, [%r6];
	ld.shared.f64 	%fd14, [%r3+8];
	ld.shared.f64 	%fd15, [%r6+128];
	mul.f64 	%fd16, %fd14, %fd15;
	fma.rn.f64 	%fd17, %fd12, %fd13, %fd16;
	ld.shared.f64 	%fd18, [%r3+16];
	ld.shared.f64 	%fd19, [%r6+256];
	fma.rn.f64 	%fd20, %fd18, %fd19, %fd17;
	ld.shared.f64 	%fd21, [%r3+24];
	ld.shared.f64 	%fd22, [%r6+384];
	fma.rn.f64 	%fd23, %fd21, %fd22, %fd20;
	ld.shared.f64 	%fd24, [%r3+32];
	ld.shared.f64 	%fd25, [%r6+512];
	fma.rn.f64 	%fd26, %fd24, %fd25, %fd23;
	ld.shared.f64 	%fd27, [%r3+40];
	ld.shared.f64 	%fd28, [%r6+640];
	fma.rn.f64 	%fd29, %fd27, %fd28, %fd26;
	ld.shared.f64 	%fd30, [%r3+48];
	ld.shared.f64 	%fd31, [%r6+768];
	fma.rn.f64 	%fd32, %fd30, %fd31, %fd29;
	ld.shared.f64 	%fd33, [%r3+56];
	ld.shared.f64 	%fd34, [%r6+896];
	fma.rn.f64 	%fd35, %fd33, %fd34, %fd32;
	ld.shared.f64 	%fd36, [%r3+64];
	ld.shared.f64 	%fd37, [%r6+1024];
	fma.rn.f64 	%fd38, %fd36, %fd37, %fd35;
	ld.shared.f64 	%fd39, [%r3+72];
	ld.shared.f64 	%fd40, [%r6+1152];
	fma.rn.f64 	%fd41, %fd39, %fd40, %fd38;
	ld.shared.f64 	%fd42, [%r3+80];
	ld.shared.f64 	%fd43, [%r6+1280];
	fma.rn.f64 	%fd44, %fd42, %fd43, %fd41;
	ld.shared.f64 	%fd45, [%r3+88];
	ld.shared.f64 	%fd46, [%r6+1408];
	fma.rn.f64 	%fd47, %fd45, %fd46, %fd44;
	ld.shared.f64 	%fd48, [%r3+96];
	ld.shared.f64 	%fd49, [%r6+1536];
	fma.rn.f64 	%fd50, %fd48, %fd49, %fd47;
	ld.shared.f64 	%fd51, [%r3+104];
	ld.shared.f64 	%fd52, [%r6+1664];
	fma.rn.f64 	%fd53, %fd51, %fd52, %fd50;
	ld.shared.f64 	%fd54, [%r3+112];
	ld.shared.f64 	%fd55, [%r6+1792];
	fma.rn.f64 	%fd56, %fd54, %fd55, %fd53;
	ld.shared.f64 	%fd57, [%r3+120];
	ld.shared.f64 	%fd58, [%r6+1920];
	fma.rn.f64 	%fd59, %fd57, %fd58, %fd56;
	add.f64 	%fd60, %fd162, %fd59;
	bar.sync 	0;
	add.s64 	%rd35, %rd56, %rd14;
	ld.global.f64 	%fd61, [%rd35];
	st.shared.f64 	[%r4], %fd61;
	add.s64 	%rd36, %rd57, %rd11;
	ld.global.f64 	%fd62, [%rd36];
	st.shared.f64 	[%r5], %fd62;
	bar.sync 	0;
	ld.shared.f64 	%fd63, [%r3];
	ld.shared.f64 	%fd64, [%r6];
	ld.shared.f64 	%fd65, [%r3+8];
	ld.shared.f64 	%fd66, [%r6+128];
	mul.f64 	%fd67, %fd65, %fd66;
	fma.rn.f64 	%fd68, %fd63, %fd64, %fd67;
	ld.shared.f64 	%fd69, [%r3+16];
	ld.shared.f64 	%fd70, [%r6+256];
	fma.rn.f64 	%fd71, %fd69, %fd70, %fd68;
	ld.shared.f64 	%fd72, [%r3+24];
	ld.shared.f64 	%fd73, [%r6+384];
	fma.rn.f64 	%fd74, %fd72, %fd73, %fd71;
	ld.shared.f64 	%fd75, [%r3+32];
	ld.shared.f64 	%fd76, [%r6+512];
	fma.rn.f64 	%fd77, %fd75, %fd76, %fd74;
	ld.shared.f64 	%fd78, [%r3+40];
	ld.shared.f64 	%fd79, [%r6+640];
	fma.rn.f64 	%fd80, %fd78, %fd79, %fd77;
	ld.shared.f64 	%fd81, [%r3+48];
	ld.shared.f64 	%fd82, [%r6+768];
	fma.rn.f64 	%fd83, %fd81, %fd82, %fd80;
	ld.shared.f64 	%fd84, [%r3+56];
	ld.shared.f64 	%fd85, [%r6+896];
	fma.rn.f64 	%fd86, %fd84, %fd85, %fd83;
	ld.shared.f64 	%fd87, [%r3+64];
	ld.shared.f64 	%fd88, [%r6+1024];
	fma.rn.f64 	%fd89, %fd87, %fd88, %fd86;
	ld.shared.f64 	%fd90, [%r3+72];
	ld.shared.f64 	%fd91, [%r6+1152];
	fma.rn.f64 	%fd92, %fd90, %fd91, %fd89;
	ld.shared.f64 	%fd93, [%r3+80];
	ld.shared.f64 	%fd94, [%r6+1280];
	fma.rn.f64 	%fd95, %fd93, %fd94, %fd92;
	ld.shared.f64 	%fd96, [%r3+88];
	ld.shared.f64 	%fd97, [%r6+1408];
	fma.rn.f64 	%fd98, %fd96, %fd97, %fd95;
	ld.shared.f64 	%fd99, [%r3+96];
	ld.shared.f64 	%fd100, [%r6+1536];
	fma.rn.f64 	%fd101, %fd99, %fd100, %fd98;
	ld.shared.f64 	%fd102, [%r3+104];
	ld.shared.f64 	%fd103, [%r6+1664];
	fma.rn.f64 	%fd104, %fd102, %fd103, %fd101;
	ld.shared.f64 	%fd105, [%r3+112];
	ld.shared.f64 	%fd106, [%r6+1792];
	fma.rn.f64 	%fd107, %fd105, %fd106, %fd104;
	ld.shared.f64 	%fd108, [%r3+120];
	ld.shared.f64 	%fd109, [%r6+1920];
	fma.rn.f64 	%fd110, %fd108, %fd109, %fd107;
	add.f64 	%fd162, %fd60, %fd110;
	bar.sync 	0;
	add.s64 	%rd58, %rd58, -2;
	add.s64 	%rd57, %rd57, %rd13;
	add.s64 	%rd56, %rd56, %rd16;
	setp.ne.s64 	%p3, %rd58, 0;
	@%p3 bra 	$L__BB0_3;
$L__BB0_4:
	and.b64  	%rd37, %rd5, 1;
	setp.eq.b64 	%p4, %rd37, 1;
	not.pred 	%p5, %p4;
	@%p5 bra 	$L__BB0_6;
	mad.lo.s64 	%rd38, %rd59, %rd6, %rd7;
	shl.b64 	%rd39, %rd38, 10;
	add.s64 	%rd40, %rd39, %rd3;
	shl.b64 	%rd41, %rd40, 3;
	add.s64 	%rd42, %rd1, %rd41;
	ld.global.f64 	%fd111, [%rd42];
	st.shared.f64 	[%r4], %fd111;
	mad.lo.s64 	%rd43, %rd59, %rd8, %rd9;
	shl.b64 	%rd44, %rd43, 10;
	add.s64 	%rd45, %rd44, %rd4;
	shl.b64 	%rd46, %rd45, 3;
	add.s64 	%rd47, %rd1, %rd46;
	ld.global.f64 	%fd112, [%rd47];
	st.shared.f64 	[%r5], %fd112;
	bar.sync 	0;
	ld.shared.f64 	%fd113, [%r3];
	ld.shared.f64 	%fd114, [%r6];
	ld.shared.f64 	%fd115, [%r3+8];
	ld.shared.f64 	%fd116, [%r6+128];
	mul.f64 	%fd117, %fd115, %fd116;
	fma.rn.f64 	%fd118, %fd113, %fd114, %fd117;
	ld.shared.f64 	%fd119, [%r3+16];
	ld.shared.f64 	%fd120, [%r6+256];
	fma.rn.f64 	%fd121, %fd119, %fd120, %fd118;
	ld.shared.f64 	%fd122, [%r3+24];
	ld.shared.f64 	%fd123, [%r6+384];
	fma.rn.f64 	%fd124, %fd122, %fd123, %fd121;
	ld.shared.f64 	%fd125, [%r3+32];
	ld.shared.f64 	%fd126, [%r6+512];
	fma.rn.f64 	%fd127, %fd125, %fd126, %fd124;
	ld.shared.f64 	%fd128, [%r3+40];
	ld.shared.f64 	%fd129, [%r6+640];
	fma.rn.f64 	%fd130, %fd128, %fd129, %fd127;
	ld.shared.f64 	%fd131, [%r3+48];
	ld.shared.f64 	%fd132, [%r6+768];
	fma.rn.f64 	%fd133, %fd131, %fd132, %fd130;
	ld.shared.f64 	%fd134, [%r3+56];
	ld.shared.f64 	%fd135, [%r6+896];
	fma.rn.f64 	%fd136, %fd134, %fd135, %fd133;
	ld.shared.f64 	%fd137, [%r3+64];
	ld.shared.f64 	%fd138, [%r6+1024];
	fma.rn.f64 	%fd139, %fd137, %fd138, %fd136;
	ld.shared.f64 	%fd140, [%r3+72];
	ld.shared.f64 	%fd141, [%r6+1152];
	fma.rn.f64 	%fd142, %fd140, %fd141, %fd139;
	ld.shared.f64 	%fd143, [%r3+80];
	ld.shared.f64 	%fd144, [%r6+1280];
	fma.rn.f64 	%fd145, %fd143, %fd144, %fd142;
	ld.shared.f64 	%fd146, [%r3+88];
	ld.shared.f64 	%fd147, [%r6+1408];
	fma.rn.f64 	%fd148, %fd146, %fd147, %fd145;
	ld.shared.f64 	%fd149, [%r3+96];
	ld.shared.f64 	%fd150, [%r6+1536];
	fma.rn.f64 	%fd151, %fd149, %fd150, %fd148;
	ld.shared.f64 	%fd152, [%r3+104];
	ld.shared.f64 	%fd153, [%r6+1664];
	fma.rn.f64 	%fd154, %fd152, %fd153, %fd151;
	ld.shared.f64 	%fd155, [%r3+112];
	ld.shared.f64 	%fd156, [%r6+1792];
	fma.rn.f64 	%fd157, %fd155, %fd156, %fd154;
	ld.shared.f64 	%fd158, [%r3+120];
	ld.shared.f64 	%fd159, [%r6+1920];
	fma.rn.f64 	%fd160, %fd158, %fd159, %fd157;
	add.f64 	%fd162, %fd162, %fd160;
	bar.sync 	0;
$L__BB0_6:
	shl.b64 	%rd48, %rd3, 10;
	add.s64 	%rd49, %rd48, %rd4;
	shl.b64 	%rd50, %rd49, 3;
	add.s64 	%rd51, %rd2, %rd50;
	st.global.f64 	[%rd51], %fd162;
	setp.le.u32 	%p6, %r1, %r2;
	@%p6 bra 	$L__BB0_8;
	shl.b64 	%rd52, %rd4, 10;
	add.s64 	%rd53, %rd52, %rd3;
	shl.b64 	%rd54, %rd53, 3;
	add.s64 	%rd55, %rd2, %rd54;
	st.global.f64 	[%rd55], %fd162;
$L__BB0_8:
	ret;

}


// ===== COMPILED SASS (sm_100) =====

	.target	sm_100

	.elftype	@"ET_EXEC"


//--------------------- .note.nv.tkinfo           --------------------------
	.section	.note.nv.tkinfo,"",@"SHT_NOTE"
	.sectionflags	@"SHF_NOTE_NV_TKINFO"
	.tkinfo
        /*0018*/ 	.word	0x00000002
        /*0030*/ 	.string	""
        /*0030*/ 	.string	"ptxas"
        /*0030*/ 	.string	"Cuda compilation tools, release 13.0, V13.0.88"
        /*0030*/ 	.string	"Build cuda_13.0.r13.0/compiler.36424714_0"
        /*0030*/ 	.string	"-arch sm_100 -m 64 "



//--------------------- .note.nv.cuinfo           --------------------------
	.section	.note.nv.cuinfo,"",@"SHT_NOTE"
	.sectionflags	@"SHF_NOTE_NV_CUINFO"
        /*0018*/ 	.short	0x0002
        /*001a*/ 	.short	0x0064
        /*001c*/ 	.short	0x0082
	.zero		2


//--------------------- .nv.info                  --------------------------
	.section	.nv.info,"",@"SHT_CUDA_INFO"
	.align	4


	//----- nvinfo : EIATTR_REGCOUNT
	.align		4
        /*0000*/ 	.byte	0x04, 0x2f
        /*0002*/ 	.short	(.L_1 - .L_0)
	.align		4
.L_0:
        /*0004*/ 	.word	index@(_Z9ATAkernelPdS_)
        /*0008*/ 	.word	0x00000020


	//----- nvinfo : EIATTR_FRAME_SIZE
	.align		4
.L_1:
        /*000c*/ 	.byte	0x04, 0x11
        /*000e*/ 	.short	(.L_3 - .L_2)
	.align		4
.L_2:
        /*0010*/ 	.word	index@($__internal_0_$__cuda_sm20_div_u16)
        /*0014*/ 	.word	0x00000000


	//----- nvinfo : EIATTR_FRAME_SIZE
	.align		4
.L_3:
        /*0018*/ 	.byte	0x04, 0x11
        /*001a*/ 	.short	(.L_5 - .L_4)
	.align		4
.L_4:
        /*001c*/ 	.word	index@(_Z9ATAkernelPdS_)
        /*0020*/ 	.word	0x00000000


	//----- nvinfo : EIATTR_MIN_STACK_SIZE
	.align		4
.L_5:
        /*0024*/ 	.byte	0x04, 0x12
        /*0026*/ 	.short	(.L_7 - .L_6)
	.align		4
.L_6:
        /*0028*/ 	.word	index@(_Z9ATAkernelPdS_)
        /*002c*/ 	.word	0x00000000
.L_7:


//--------------------- .nv.compat                --------------------------
	.section	.nv.compat,"",@"SHT_CUDA_COMPAT_INFO"
	.align	4
        /*0000*/ 	.byte	0x02, 0x09, 0x00, 0x00, 0x02, 0x02, 0x01, 0x00, 0x02, 0x05, 0x05, 0x00, 0x03, 0x07, 0x01, 0x01
        /*0010*/ 	.byte	0x02, 0x03, 0x00, 0x00, 0x02, 0x06, 0x01, 0x00, 0x04, 0x0b, 0x08, 0x00, 0x01, 0x00, 0x00, 0x00
        /*0020*/ 	.byte	0x00, 0x00, 0x00, 0x00


//--------------------- .nv.info._Z9ATAkernelPdS_ --------------------------
	.section	.nv.info._Z9ATAkernelPdS_,"",@"SHT_CUDA_INFO"
	.sectionflags	@""
	.align	4


	//----- nvinfo : EIATTR_CUDA_API_VERSION
	.align		4
        /*0000*/ 	.byte	0x04, 0x37
        /*0002*/ 	.short	(.L_9 - .L_8)
.L_8:
        /*0004*/ 	.word	0x00000082


	//----- nvinfo : EIATTR_KPARAM_INFO
	.align		4
.L_9:
        /*0008*/ 	.byte	0x04, 0x17
        /*000a*/ 	.short	(.L_11 - .L_10)
.L_10:
        /*000c*/ 	.word	0x00000000
        /*0010*/ 	.short	0x0001
        /*0012*/ 	.short	0x0008
        /*0014*/ 	.byte	0x00, 0xf5, 0x21, 0x00


	//----- nvinfo : EIATTR_KPARAM_INFO
	.align		4
.L_11:
        /*0018*/ 	.byte	0x04, 0x17
        /*001a*/ 	.short	(.L_13 - .L_12)
.L_12:
        /*001c*/ 	.word	0x00000000
        /*0020*/ 	.short	0x0000
        /*0022*/ 	.short	0x0000
        /*0024*/ 	.byte	0x00, 0xf5, 0x21, 0x00


	//----- nvinfo : EIATTR_SPARSE_MMA_MASK
	.align		4
.L_13:
        /*0028*/ 	.byte	0x03, 0x50
        /*002a*/ 	.short	0x0000


	//----- nvinfo : EIATTR_MAXREG_COUNT
	.align		4
        /*002c*/ 	.byte	0x03, 0x1b
        /*002e*/ 	.short	0x00ff


	//----- nvinfo : EIATTR_NUM_BARRIERS
	.align		4
        /*0030*/ 	.byte	0x02, 0x4c
        /*0032*/ 	.byte	0x01
	.zero		1


	//----- nvinfo : EIATTR_MERCURY_ISA_VERSION
	.align		4
        /*0034*/ 	.byte	0x03, 0x5f
        /*0036*/ 	.short	0x0101


	//----- nvinfo : EIATTR_VRC_CTA_INIT_COUNT
	.align		4
        /*0038*/ 	.byte	0x02, 0x4a
	.zero		1
	.zero		1


	//----- nvinfo : EIATTR_EXIT_INSTR_OFFSETS
	.align		4
        /*003c*/ 	.byte	0x04, 0x1c
        /*003e*/ 	.short	(.L_15 - .L_14)


	//   ....[0]....
.L_14:
        /*0040*/ 	.word	0x00000040


	//   ....[1]....
        /*0044*/ 	.word	0x00000f60


	//   ....[2]....
        /*0048*/ 	.word	0x00000fc0


	//----- nvinfo : EIATTR_CRS_STACK_SIZE
	.align		4
.L_15:
        /*004c*/ 	.byte	0x04, 0x1e
        /*004e*/ 	.short	(.L_17 - .L_16)
.L_16:
        /*0050*/ 	.word	0x00000000


	//----- nvinfo : EIATTR_CBANK_PARAM_SIZE
	.align		4
.L_17:
        /*0054*/ 	.byte	0x03, 0x19
        /*0056*/ 	.short	0x0010


	//----- nvinfo : EIATTR_PARAM_CBANK
	.align		4
        /*0058*/ 	.byte	0x04, 0x0a
        /*005a*/ 	.short	(.L_19 - .L_18)
	.align		4
.L_18:
        /*005c*/ 	.word	index@(.nv.constant0._Z9ATAkernelPdS_)
        /*0060*/ 	.short	0x0380
        /*0062*/ 	.short	0x0010


	//----- nvinfo : EIATTR_SW_WAR
	.align		4
.L_19:
        /*0064*/ 	.byte	0x04, 0x36
        /*0066*/ 	.short	(.L_21 - .L_20)
.L_20:
        /*0068*/ 	.word	0x00000008
.L_21:


//--------------------- .nv.callgraph             --------------------------
	.section	.nv.callgraph,"",@"SHT_CUDA_CALLGRAPH"
	.align	4
	.sectionentsize	8
	.align		4
        /*0000*/ 	.word	0x00000000
	.align		4
        /*0004*/ 	.word	0xffffffff
	.align		4
        /*0008*/ 	.word	0x00000000
	.align		4
        /*000c*/ 	.word	0xfffffffe
	.align		4
        /*0010*/ 	.word	0x00000000
	.align		4
        /*0014*/ 	.word	0xfffffffd
	.align		4
        /*0018*/ 	.word	0x00000000
	.align		4
        /*001c*/ 	.word	0xfffffffc


//--------------------- .text._Z9ATAkernelPdS_    --------------------------
	.section	.text._Z9ATAkernelPdS_,"ax",@progbits
	.align	128
        .global         _Z9ATAkernelPdS_
        .type           _Z9ATAkernelPdS_,@function
        .size           _Z9ATAkernelPdS_,(.L_x_4 - _Z9ATAkernelPdS_)
        .other          _Z9ATAkernelPdS_,@"STO_CUDA_ENTRY STV_DEFAULT"
_Z9ATAkernelPdS_:
.text._Z9ATAkernelPdS_:
[----:B------:R-:W-:Y:S01]  /*0000*/  LDC R1, c[0x0][0x37c] ;  /* 0x0000df00ff017b82 */ /* 0x000fe20000000800 */
[----:B------:R-:W0:Y:S07]  /*0010*/  S2R R12, SR_CTAID.Y ;  /* 0x00000000000c7919 */ /* 0x000e2e0000002600 */
[----:B------:R-:W0:Y:S02]  /*0020*/  S2UR UR9, SR_CTAID.X ;  /* 0x00000000000979c3 */ /* 0x000e240000002500 */
[----:B0-----:R-:W-:-:S13]  /*0030*/  ISETP.LE.U32.AND P0, PT, R12, UR9, PT ;  /* 0x000000090c007c0c */ /* 0x001fda000bf03070 */
[----:B------:R-:W-:Y:S05]  /*0040*/  @!P0 EXIT ;  /* 0x000000000000894d */ /* 0x000fea0003800000 */
[----:B------:R-:W0:Y:S01]  /*0050*/  S2R R18, SR_TID.Y ;  /* 0x0000000000127919 */ /* 0x000e220000002200 */
[----:B------:R-:W0:Y:S01]  /*0060*/  LDCU UR12, c[0x0][0x364] ;  /* 0x00006c80ff0c77ac */ /* 0x000e220008000800 */
[----:B------:R-:W-:Y:S01]  /*0070*/  MOV R8, 0x100 ;  /* 0x0000010000087802 */ /* 0x000fe20000000f00 */
[----:B------:R-:W1:Y:S01]  /*0080*/  S2R R20, SR_TID.X ;  /* 0x0000000000147919 */ /* 0x000e620000002100 */
[----:B------:R-:W2:Y:S01]  /*0090*/  LDCU UR13, c[0x0][0x360] ;  /* 0x00006c00ff0d77ac */ /* 0x000ea20008000800 */
[----:B------:R-:W1:Y:S01]  /*00a0*/  S2R R0, SR_CTAID.X ;  /* 0x0000000000007919 */ /* 0x000e620000002500 */
[----:B------:R-:W3:Y:S01]  /*00b0*/  LDCU.64 UR10, c[0x0][0x358] ;  /* 0x00006b00ff0a77ac */ /* 0x000ee20008000a00 */
[----:B--2---:R-:W-:Y:S01]  /*00c0*/  ULOP3.LUT UR5, UR13, 0xffff, URZ, 0xc0, !UPT ;  /* 0x0000ffff0d057892 */ /* 0x004fe2000f8ec0ff */
[----:B0-----:R-:W-:Y:S02]  /*00d0*/  IMAD R6, R12, UR12, R18 ;  /* 0x0000000c0c067c24 */ /* 0x001fe4000f8e0212 */
[----:B-1-3--:R-:W-:-:S09]  /*00e0*/  IMAD R2, R0, UR13, R20 ;  /* 0x0000000d00027c24 */ /* 0x00afd2000f8e0214 */
[----:B------:R-:W-:Y:S05]  /*00f0*/  CALL.REL.NOINC `($__internal_0_$__cuda_sm20_div_u16) ;  /* 0x0000000c00b47944 */ /* 0x000fea0003c00000 */
[----:B------:R-:W0:Y:S01]  /*0100*/  S2UR UR6, SR_CgaCtaId ;  /* 0x00000000000679c3 */ /* 0x000e220000008800 */
[----:B------:R-:W-:Y:S01]  /*0110*/  UMOV UR4, 0x400 ;  /* 0x0000040000047882 */ /* 0x000fe20000000000 */
[----:B------:R-:W-:Y:S01]  /*0120*/  UPRMT UR8, UR7, 0x9910, URZ ;  /* 0x0000991007087896 */ /* 0x000fe200080000ff */
[----:B------:R-:W-:Y:S01]  /*0130*/  CS2R R22, SRZ ;  /* 0x0000000000167805 */ /* 0x000fe2000001ff00 */
[----:B------:R-:W-:Y:S02]  /*0140*/  UIADD3 UR5, UPT, UPT, UR4, 0x800, URZ ;  /* 0x0000080004057890 */ /* 0x000fe4000fffe0ff */
[----:B------:R-:W-:Y:S02]  /*0150*/  ULOP3.LUT UR7, UR7, 0xffff, URZ, 0xc0, !UPT ;  /* 0x0000ffff07077892 */ /* 0x000fe4000f8ec0ff */
[----:B0-----:R-:W-:Y:S02]  /*0160*/  ULEA UR4, UR6, UR4, 0x18 ;  /* 0x0000000406047291 */ /* 0x001fe4000f8ec0ff */
[----:B------:R-:W-:-:S03]  /*0170*/  ULEA UR5, UR6, UR5, 0x18 ;  /* 0x0000000506057291 */ /* 0x000fc6000f8ec0ff */
[----:B------:R-:W-:Y:S01]  /*0180*/  UMOV UR6, UR8 ;  /* 0x0000000800067c82 */ /* 0x000fe20008000000 */
[----:B------:R-:W-:Y:S01]  /*0190*/  LEA R16, R18, UR4, 0x7 ;  /* 0x0000000412107c11 */ /* 0x000fe2000f8e38ff */
[----:B------:R-:W-:Y:S01]  /*01a0*/  UISETP.NE.AND UP0, UPT, UR6, 0x1, UPT ;  /* 0x000000010600788c */ /* 0x000fe2000bf05270 */
[C---:B------:R-:W-:Y:S01]  /*01b0*/  LEA R14, R20.reuse, UR5, 0x3 ;  /* 0x00000005140e7c11 */ /* 0x040fe2000f8e18ff */
[----:B------:R-:W-:Y:S02]  /*01c0*/  UMOV UR5, URZ ;  /* 0x000000ff00057c82 */ /* 0x000fe40008000000 */
[----:B------:R-:W-:Y:S02]  /*01d0*/  IMAD R15, R20, 0x8, R16 ;  /* 0x00000008140f7824 */ /* 0x000fe400078e0210 */
[----:B------:R-:W-:-:S03]  /*01e0*/  IMAD R13, R18, 0x80, R14 ;  /* 0x00000080120d7824 */ /* 0x000fc600078e020e */
[----:B------:R-:W-:Y:S05]  /*01f0*/  BRA.U !UP0, `(.L_x_0) ;  /* 0x0000000908107547 */ /* 0x000fea000b800000 */
[----:B------:R-:W0:Y:S01]  /*0200*/  LDCU.64 UR14, c[0x0][0x380] ;  /* 0x00007000ff0e77ac */ /* 0x000e220008000a00 */
[----:B------:R-:W-:Y:S02]  /*0210*/  IADD3 R4, P0, PT, R18, UR12, RZ ;  /* 0x0000000c12047c10 */ /* 0x000fe4000ff1e0ff */
[----:B------:R-:W-:Y:S02]  /*0220*/  CS2R R22, SRZ ;  /* 0x0000000000167805 */ /* 0x000fe4000001ff00 */
[----:B------:R-:W-:Y:S01]  /*0230*/  IADD3 R5, P1, PT, R20, UR13, RZ ;  /* 0x0000000d14057c10 */ /* 0x000fe2000ff3e0ff */
[----:B------:R-:W-:Y:S01]  /*0240*/  ULOP3.LUT UR5, UR7, 0x7fe, URZ, 0xc0, !UPT ;  /* 0x000007fe07057892 */ /* 0x000fe2000f8ec0ff */
[----:B------:R-:W-:Y:S01]  /*0250*/  IMAD.X R9, RZ, RZ, RZ, P0 ;  /* 0x000000ffff097224 */ /* 0x000fe200000e06ff */
[----:B------:R-:W-:Y:S02]  /*0260*/  UMOV UR4, URZ ;  /* 0x000000ff00047c82 */ /* 0x000fe40008000000 */
[----:B------:R-:W-:-:S02]  /*0270*/  IMAD.X R8, RZ, RZ, RZ, P1 ;  /* 0x000000ffff087224 */ /* 0x000fc400008e06ff */
[----:B------:R-:W-:Y:S01]  /*0280*/  SHF.L.U64.HI R4, R4, 0xd, R9 ;  /* 0x0000000d04047819 */ /* 0x000fe20000010209 */
[----:B------:R-:W-:Y:S02]  /*0290*/  UMOV UR6, UR5 ;  /* 0x0000000500067c82 */ /* 0x000fe40008000000 */
[----:B------:R-:W-:Y:S02]  /*02a0*/  SHF.L.U64.HI R5, R5, 0xd, R8 ;  /* 0x0000000d05057819 */ /* 0x000fe40000010208 */
[----:B0-----:R-:W-:Y:S02]  /*02b0*/  LEA R3, P0, R2, UR14, 0x3 ;  /* 0x0000000e02037c11 */ /* 0x001fe4000f8018ff */
[----:B------:R-:W-:Y:S02]  /*02c0*/  LEA R7, P1, R6, UR14, 0x3 ;  /* 0x0000000e06077c11 */ /* 0x000fe4000f8218ff */
[----:B------:R-:W-:Y:S02]  /*02d0*/  LEA.HI.X R2, R2, UR15, RZ, 0x3, P0 ;  /* 0x0000000f02027c11 */ /* 0x000fe400080f1cff */
[----:B------:R-:W-:-:S09]  /*02e0*/  LEA.HI.X R6, R6, UR15, RZ, 0x3, P1 ;  /* 0x0000000f06067c11 */ /* 0x000fd200088f1cff */
.L_x_1:
[----:B------:R-:W-:Y:S02]  /*02f0*/  LEA R10, P0, R20, R7, 0xd ;  /* 0x00000007140a7211 */ /* 0x000fe400078068ff */
[----:B------:R-:W-:Y:S02]  /*0300*/  LEA R8, P1, R18, R3, 0xd ;  /* 0x0000000312087211 */ /* 0x000fe400078268ff */
[----:B------:R-:W-:Y:S02]  /*0310*/  LEA.HI.X R11, R20, R6, RZ, 0xd, P0 ;  /* 0x00000006140b7211 */ /* 0x000fe400000f6cff */
[----:B------:R-:W-:-:S04]  /*0320*/  LEA.HI.X R9, R18, R2, RZ, 0xd, P1 ;  /* 0x0000000212097211 */ /* 0x000fc800008f6cff */
[----:B------:R-:W2:Y:S04]  /*0330*/  LDG.E.64 R10, desc[UR10][R10.64] ;  /* 0x0000000a0a0a7981 */ /* 0x000ea8000c1e1b00 */
[----:B------:R-:W3:Y:S04]  /*0340*/  LDG.E.64 R8, desc[UR10][R8.64] ;  /* 0x0000000a08087981 */ /* 0x000ee8000c1e1b00 */
[----:B--2---:R-:W-:Y:S04]  /*0350*/  STS.64 [R15], R10 ;  /* 0x0000000a0f007388 */ /* 0x004fe80000000a00 */
[----:B---3--:R-:W-:Y:S01]  /*0360*/  STS.64 [R13], R8 ;  /* 0x000000080d007388 */ /* 0x008fe20000000a00 */
[----:B------:R-:W-:Y:S06]  /*0370*/  BAR.SYNC.DEFER_BLOCKING 0x0 ;  /* 0x0000000000007b1d */ /* 0x000fec0000010000 */
[----:B------:R-:W-:Y:S04]  /*0380*/  LDS.64 R24, [R14+0x80] ;  /* 0x000080000e187984 */ /* 0x000fe80000000a00 */
[----:B------:R-:W0:Y:S04]  /*0390*/  LDS.128 R8, [R16] ;  /* 0x0000000010087984 */ /* 0x000e280000000c00 */
[----:B------:R-:W1:Y:S04]  /*03a0*/  LDS.64 R26, [R14] ;  /* 0x000000000e1a7984 */ /* 0x000e680000000a00 */
[----:B------:R-:W-:Y:S01]  /*03b0*/  LDS.64 R28, [R14+0x180] ;  /* 0x000180000e1c7984 */ /* 0x000fe20000000a00 */
[----:B0-----:R-:W-:-:S03]  /*03c0*/  DMUL R10, R24, R10 ;  /* 0x0000000a180a7228 */ /* 0x001fc60000000000 */
[----:B------:R-:W-:Y:S05]  /*03d0*/  LDS.64 R24, [R14+0x100] ;  /* 0x000100000e187984 */ /* 0x000fea0000000a00 */
[----:B-1----:R-:W-:Y:S02]  /*03e0*/  DFMA R26, R8, R26, R10 ;  /* 0x0000001a081a722b */ /* 0x002fe4000000000a */
[----:B------:R-:W0:Y:S06]  /*03f0*/  LDS.128 R8, [R16+0x10] ;  /* 0x0000100010087984 */ /* 0x000e2c0000000c00 */
[----:B0-----:R-:W-:Y:S01]  /*0400*/  DFMA R8, R8, R24, R26 ;  /* 0x000000180808722b */ /* 0x001fe2000000001a */
[----:B------:R-:W-:Y:S04]  /*0410*/  LDS.64 R24, [R14+0x200] ;  /* 0x000200000e187984 */ /* 0x000fe80000000a00 */
[----:B------:R-:W-:Y:S03]  /*0420*/  LDS.64 R26, [R14+0x280] ;  /* 0x000280000e1a7984 */ /* 0x000fe60000000a00 */
[----:B------:R-:W-:-:S02]  /*0430*/  DFMA R28, R28, R10, R8 ;  /* 0x0000000a1c1c722b */ /* 0x000fc40000000008 */
        /* <DEDUP_REMOVED lines=22> */
[----:B------:R-:W-:Y:S01]  /*05a0*/  LDS.64 R24, [R14+0x700] ;  /* 0x000700000e187984 */ /* 0x000fe20000000a00 */
[----:B------:R-:W-:-:S06]  /*05b0*/  VIADD R28, R20, UR13 ;  /* 0x0000000d141c7c36 */ /* 0x000fcc0008000000 */
[----:B------:R-:W-:Y:S01]  /*05c0*/  DFMA R26, R26, R10, R8 ;  /* 0x0000000a1a1a722b */ /* 0x000fe20000000008 */
[----:B------:R-:W-:Y:S01]  /*05d0*/  LEA R28, P0, R28, R7, 0xd ;  /* 0x000000071c1c7211 */ /* 0x000fe200078068ff */
[----:B------:R-:W0:Y:S04]  /*05e0*/  LDS.128 R8, [R16+0x70] ;  /* 0x0000700010087984 */ /* 0x000e280000000c00 */
[----:B------:R-:W-:Y:S02]  /*05f0*/  IMAD.X R29, R6, 0x1, R5, P0 ;  /* 0x00000001061d7824 */ /* 0x000fe400000e0605 */
[----:B0-----:R-:W-:Y:S01]  /*0600*/  DFMA R8, R8, R24, R26 ;  /* 0x000000180808722b */ /* 0x001fe2000000001a */
[----:B------:R-:W0:Y:S01]  /*0610*/  LDS.64 R24, [R14+0x780] ;  /* 0x000780000e187984 */ /* 0x000e220000000a00 */
[----:B------:R-:W-:Y:S01]  /*0620*/  VIADD R26, R18, UR12 ;  /* 0x0000000c121a7c36 */ /* 0x000fe20008000000 */
[----:B------:R-:W-:Y:S04]  /*0630*/  BAR.SYNC.DEFER_BLOCKING 0x0 ;  /* 0x0000000000007b1d */ /* 0x000fe80000010000 */
[----:B------:R-:W-:-:S05]  /*0640*/  LEA R26, P1, R26, R3, 0xd ;  /* 0x000000031a1a7211 */ /* 0x000fca00078268ff */
[----:B------:R-:W-:Y:S01]  /*0650*/  IMAD.X R27, R2, 0x1, R4, P1 ;  /* 0x00000001021b7824 */ /* 0x000fe200008e0604 */
[----:B------:R-:W2:Y:S05]  /*0660*/  LDG.E.64 R28, desc[UR10][R28.64] ;  /* 0x0000000a1c1c7981 */ /* 0x000eaa000c1e1b00 */
[----:B------:R-:W3:Y:S01]  /*0670*/  LDG.E.64 R26, desc[UR10][R26.64] ;  /* 0x0000000a1a1a7981 */ /* 0x000ee2000c1e1b00 */
[----:B------:R-:W-:-:S04]  /*0680*/  UIADD3 UR6, UP0, UPT, UR6, -0x2, URZ ;  /* 0xfffffffe06067890 */ /* 0x000fc8000ff1e0ff */
[----:B------:R-:W-:Y:S02]  /*0690*/  UIADD3.X UR4, UPT, UPT, UR4, -0x1, URZ, UP0, !UPT ;  /* 0xffffffff04047890 */ /* 0x000fe400087fe4ff */
[----:B------:R-:W-:Y:S01]  /*06a0*/  UISETP.NE.U32.AND UP0, UPT, UR6, URZ, UPT ;  /* 0x000000ff0600728c */ /* 0x000fe2000bf05070 */
[----:B0-----:R-:W-:-:S03]  /*06b0*/  DFMA R24, R24, R10, R8 ;  /* 0x0000000a1818722b */ /* 0x001fc60000000008 */
[----:B------:R-:W-:-:S05]  /*06c0*/  UISETP.NE.AND.EX UP0, UPT, UR4, URZ, UPT, UP0 ;  /* 0x000000ff0400728c */ /* 0x000fca000bf05300 */
[----:B------:R-:W-:Y:S01]  /*06d0*/  DADD R22, R24, R22 ;  /* 0x0000000018167229 */ /* 0x000fe20000000016 */
[----:B------:R-:W-:-:S05]  /*06e0*/  IMAD.U32 R24, RZ, RZ, UR13 ;  /* 0x0000000dff187e24 */ /* 0x000fca000f8e00ff */
[----:B------:R-:W-:Y:S01]  /*06f0*/  LEA R7, P1, R24, R7, 0xe ;  /* 0x0000000718077211 */ /* 0x000fe200078270ff */
[----:B--2---:R-:W-:Y:S04]  /*0700*/  STS.64 [R15], R28 ;  /* 0x0000001c0f007388 */ /* 0x004fe80000000a00 */
[----:B---3--:R-:W-:Y:S01]  /*0710*/  STS.64 [R13], R26 ;  /* 0x0000001a0d007388 */ /* 0x008fe20000000a00 */
[----:B------:R-:W-:Y:S06]  /*0720*/  BAR.SYNC.DEFER_BLOCKING 0x0 ;  /* 0x0000000000007b1d */ /* 0x000fec0000010000 */
[----:B------:R-:W-:Y:S04]  /*0730*/  LDS.64 R26, [R14+0x80] ;  /* 0x000080000e1a7984 */ /* 0x000fe80000000a00 */
[----:B------:R-:W0:Y:S04]  /*0740*/  LDS.128 R8, [R16] ;  /* 0x0000000010087984 */ /* 0x000e280000000c00 */
[----:B------:R-:W1:Y:S01]  /*0750*/  LDS.64 R28, [R14] ;  /* 0x000000000e1c7984 */ /* 0x000e620000000a00 */
[----:B0-----:R-:W-:-:S03]  /*0760*/  DMUL R10, R26, R10 ;  /* 0x0000000a1a0a7228 */ /* 0x001fc60000000000 */
[----:B------:R-:W-:Y:S05]  /*0770*/  LDS.64 R26, [R14+0x100] ;  /* 0x000100000e1a7984 */ /* 0x000fea0000000a00 */
[----:B-1----:R-:W-:Y:S02]  /*0780*/  DFMA R28, R8, R28, R10 ;  /* 0x0000001c081c722b */ /* 0x002fe4000000000a */
[----:B------:R-:W0:Y:S06]  /*0790*/  LDS.128 R8, [R16+0x10] ;  /* 0x0000100010087984 */ /* 0x000e2c0000000c00 */
[----:B0-----:R-:W-:-:S02]  /*07a0*/  DFMA R8, R8, R26, R28 ;  /* 0x0000001a0808722b */ /* 0x001fc4000000001c */
[----:B------:R-:W0:Y:S04]  /*07b0*/  LDS.64 R28, [R14+0x180] ;  /* 0x000180000e1c7984 */ /* 0x000e280000000a00 */
[----:B------:R-:W-:Y:S02]  /*07c0*/  LDS.64 R26, [R14+0x200] ;  /* 0x000200000e1a7984 */ /* 0x000fe40000000a00 */
[----:B0-----:R-:W-:Y:S02]  /*07d0*/  DFMA R28, R28, R10, R8 ;  /* 0x0000000a1c1c722b */ /* 0x001fe40000000008 */
        /* <DEDUP_REMOVED lines=26> */
[----:B0-----:R-:W-:Y:S01]  /*0980*/  DFMA R26, R8, R26, R28 ;  /* 0x0000001a081a722b */ /* 0x001fe2000000001c */
[----:B------:R-:W0:Y:S07]  /*0990*/  LDS.64 R8, [R14+0x780] ;  /* 0x000780000e087984 */ /* 0x000e2e0000000a00 */
[----:B0-----:R-:W-:Y:S01]  /*09a0*/  DFMA R8, R8, R10, R26 ;  /* 0x0000000a0808722b */ /* 0x001fe2000000001a */
[----:B------:R-:W-:-:S02]  /*09b0*/  IMAD.U32 R10, RZ, RZ, UR12 ;  /* 0x0000000cff0a7e24 */ /* 0x000fc4000f8e00ff */
[----:B------:R-:W-:Y:S01]  /*09c0*/  IMAD.U32 R11, RZ, RZ, UR13 ;  /* 0x0000000dff0b7e24 */ /* 0x000fe2000f8e00ff */
[----:B------:R-:W-:Y:S02]  /*09d0*/  BAR.SYNC.DEFER_BLOCKING 0x0 ;  /* 0x0000000000007b1d */ /* 0x000fe40000010000 */
[----:B------:R-:W-:Y:S02]  /*09e0*/  LEA R3, P0, R10, R3, 0xe ;  /* 0x000000030a037211 */ /* 0x000fe400078070ff */
[----:B------:R-:W-:Y:S02]  /*09f0*/  LEA.HI.X R6, R11, R6, RZ, 0xe, P1 ;  /* 0x000000060b067211 */ /* 0x000fe400008f74ff */
[----:B------:R-:W-:Y:S01]  /*0a00*/  DADD R22, R22, R8 ;  /* 0x0000000016167229 */ /* 0x000fe20000000008 */
[----:B------:R-:W-:-:S05]  /*0a10*/  IMAD.U32 R9, RZ, RZ, UR12 ;  /* 0x0000000cff097e24 */ /* 0x000fca000f8e00ff */
[----:B------:R-:W-:Y:S01]  /*0a20*/  LEA.HI.X R2, R9, R2, RZ, 0xe, P0 ;  /* 0x0000000209027211 */ /* 0x000fe200000f74ff */
[----:B------:R-:W-:Y:S06]  /*0a30*/  BRA.U UP0, `(.L_x_1) ;  /* 0xfffffff9002c7547 */ /* 0x000fec000b83ffff */
.L_x_0:
[----:B------:R-:W0:Y:S01]  /*0a40*/  S2R R5, SR_TID.X ;  /* 0x0000000000057919 */ /* 0x000e220000002100 */
[----:B------:R-:W-:Y:S01]  /*0a50*/  ULOP3.LUT UR4, UR7, 0x1, URZ, 0xc0, !UPT ;  /* 0x0000000107047892 */ /* 0x000fe2000f8ec0ff */
[----:B------:R-:W1:Y:S03]  /*0a60*/  S2R R3, SR_TID.Y ;  /* 0x0000000000037919 */ /* 0x000e660000002200 */
[----:B------:R-:W-:-:S04]  /*0a70*/  UISETP.NE.U32.AND UP0, UPT, UR4, 0x1, UPT ;  /* 0x000000010400788c */ /* 0x000fc8000bf05070 */
[----:B------:R-:W-:Y:S01]  /*0a80*/  UISETP.NE.U32.AND.EX UP0, UPT, URZ, URZ, UPT, UP0 ;  /* 0x000000ffff00728c */ /* 0x000fe2000bf05100 */
[----:B0-----:R-:W-:Y:S02]  /*0a90*/  IMAD R0, R0, UR13, R5 ;  /* 0x0000000d00007c24 */ /* 0x001fe4000f8e0205 */
[----:B-1----:R-:W-:-:S06]  /*0aa0*/  IMAD R2, R12, UR12, R3 ;  /* 0x0000000c0c027c24 */ /* 0x002fcc000f8e0203 */
[----:B------:R-:W-:Y:S05]  /*0ab0*/  BRA.U UP0, `(.L_x_2) ;  /* 0x00000005000c7547 */ /* 0x000fea000b800000 */
[----:B------:R-:W0:Y:S01]  /*0ac0*/  LDCU.64 UR14, c[0x0][0x380] ;  /* 0x00007000ff0e77ac */ /* 0x000e220008000a00 */
[----:B------:R-:W-:Y:S02]  /*0ad0*/  IMAD.U32 R3, RZ, RZ, UR13 ;  /* 0x0000000dff037e24 */ /* 0x000fe4000f8e00ff */
[----:B------:R-:W-:Y:S01]  /*0ae0*/  IMAD.MOV.U32 R21, RZ, RZ, RZ ;  /* 0x000000ffff157224 */ /* 0x000fe200078e00ff */
[----:B------:R-:W-:Y:S01]  /*0af0*/  UMOV UR4, URZ ;  /* 0x000000ff00047c82 */ /* 0x000fe20008000000 */
[----:B------:R-:W-:Y:S01]  /*0b00*/  IMAD.U32 R5, RZ, RZ, UR12 ;  /* 0x0000000cff057e24 */ /* 0x000fe2000f8e00ff */
[----:B------:R-:W-:Y:S01]  /*0b10*/  UIMAD UR6, UR4, UR13, URZ ;  /* 0x0000000d040672a4 */ /* 0x000fe2000f8e02ff */
[----:B------:R-:W-:Y:S01]  /*0b20*/  IMAD.MOV.U32 R19, RZ, RZ, RZ ;  /* 0x000000ffff137224 */ /* 0x000fe200078e00ff */
[----:B------:R-:W-:Y:S01]  /*0b30*/  UIMAD UR4, UR4, UR12, URZ ;  /* 0x0000000c040472a4 */ /* 0x000fe2000f8e02ff */
[----:B------:R-:W-:-:S04]  /*0b40*/  IMAD.WIDE.U32 R20, R3, UR5, R20 ;  /* 0x0000000503147c25 */ /* 0x000fc8000f8e0014 */
[----:B------:R-:W-:Y:S01]  /*0b50*/  IMAD.WIDE.U32 R18, R5, UR5, R18 ;  /* 0x0000000505127c25 */ /* 0x000fe2000f8e0012 */
[----:B------:R-:W-:-:S03]  /*0b60*/  LEA R6, P0, R20, R2, 0xa ;  /* 0x0000000214067211 */ /* 0x000fc600078050ff */
[----:B------:R-:W-:Y:S01]  /*0b70*/  VIADD R21, R21, UR6 ;  /* 0x0000000615157c36 */ /* 0x000fe20008000000 */
[----:B------:R-:W-:Y:S01]  /*0b80*/  LEA R3, P1, R18, R0, 0xa ;  /* 0x0000000012037211 */ /* 0x000fe200078250ff */
[----:B------:R-:W-:-:S03]  /*0b90*/  VIADD R5, R19, UR4 ;  /* 0x0000000413057c36 */ /* 0x000fc60008000000 */
[----:B------:R-:W-:Y:S02]  /*0ba0*/  LEA.HI.X R21, R20, RZ, R21, 0xa, P0 ;  /* 0x000000ff14157211 */ /* 0x000fe400000f5415 */
[----:B------:R-:W-:Y:S02]  /*0bb0*/  LEA.HI.X R4, R18, RZ, R5, 0xa, P1 ;  /* 0x000000ff12047211 */ /* 0x000fe400008f5405 */
[C---:B0-----:R-:W-:Y:S02]  /*0bc0*/  LEA R24, P0, R6.reuse, UR14, 0x3 ;  /* 0x0000000e06187c11 */ /* 0x041fe4000f8018ff */
[C---:B------:R-:W-:Y:S02]  /*0bd0*/  LEA R18, P1, R3.reuse, UR14, 0x3 ;  /* 0x0000000e03127c11 */ /* 0x040fe4000f8218ff */
[----:B------:R-:W-:Y:S02]  /*0be0*/  LEA.HI.X R25, R6, UR15, R21, 0x3, P0 ;  /* 0x0000000f06197c11 */ /* 0x000fe400080f1c15 */
[----:B------:R-:W-:-:S04]  /*0bf0*/  LEA.HI.X R19, R3, UR15, R4, 0x3, P1 ;  /* 0x0000000f03137c11 */ /* 0x000fc800088f1c04 */
        /* <DEDUP_REMOVED lines=8> */
[----:B------:R-:W-:Y:S04]  /*0c80*/  LDS.64 R26, [R14+0x100] ;  /* 0x000100000e1a7984 */ /* 0x000fe80000000a00 */
[----:B------:R-:W2:Y:S04]  /*0c90*/  LDS.128 R4, [R16+0x10] ;  /* 0x0000100010047984 */ /* 0x000ea80000000c00 */
[----:B------:R-:W3:Y:S04]  /*0ca0*/  LDS.64 R20, [R14+0x180] ;  /* 0x000180000e147984 */ /* 0x000ee80000000a00 */
[----:B------:R-:W-:Y:S01]  /*0cb0*/  LDS.64 R18, [R14+0x280] ;  /* 0x000280000e127984 */ /* 0x000fe20000000a00 */
[----:B0-----:R-:W-:-:S03]  /*0cc0*/  DMUL R10, R24, R10 ;  /* 0x0000000a180a7228 */ /* 0x001fc60000000000 */
[----:B------:R-:W-:Y:S05]  /*0cd0*/  LDS.64 R24, [R14+0x200] ;  /* 0x000200000e187984 */ /* 0x000fea0000000a00 */
[----:B-1----:R-:W-:Y:S02]  /*0ce0*/  DFMA R28, R8, R28, R10 ;  /* 0x0000001c081c722b */ /* 0x002fe4000000000a */
[----:B------:R-:W0:Y:S06]  /*0cf0*/  LDS.128 R8, [R16+0x20] ;  /* 0x0000200010087984 */ /* 0x000e2c0000000c00 */
[----:B--2---:R-:W-:Y:S01]  /*0d00*/  DFMA R28, R4, R26, R28 ;  /* 0x0000001a041c722b */ /* 0x004fe2000000001c */
[----:B------:R-:W-:Y:S07]  /*0d10*/  LDS.64 R26, [R14+0x300] ;  /* 0x000300000e1a7984 */ /* 0x000fee0000000a00 */
[----:B---3--:R-:W-:Y:S01]  /*0d20*/  DFMA R28, R20, R6, R28 ;  /* 0x00000006141c722b */ /* 0x008fe2000000001c */
[----:B------:R-:W1:Y:S04]  /*0d30*/  LDS.128 R4, [R16+0x30] ;  /* 0x0000300010047984 */ /* 0x000e680000000c00 */
[----:B------:R-:W2:Y:S03]  /*0d40*/  LDS.64 R20, [R14+0x380] ;  /* 0x000380000e147984 */ /* 0x000ea60000000a00 */
[----:B0-----:R-:W-:Y:S01]  /*0d50*/  DFMA R28, R8, R24, R28 ;  /* 0x00000018081c722b */ /* 0x001fe2000000001c */
[----:B------:R-:W-:Y:S07]  /*0d60*/  LDS.64 R24, [R14+0x400] ;  /* 0x000400000e187984 */ /* 0x000fee0000000a00 */
[----:B------:R-:W-:Y:S01]  /*0d70*/  DFMA R28, R18, R10, R28 ;  /* 0x0000000a121c722b */ /* 0x000fe2000000001c */
[----:B------:R-:W0:Y:S04]  /*0d80*/  LDS.128 R8, [R16+0x40] ;  /* 0x0000400010087984 */ /* 0x000e280000000c00 */
[----:B------:R-:W3:Y:S03]  /*0d90*/  LDS.64 R18, [R14+0x480] ;  /* 0x000480000e127984 */ /* 0x000ee60000000a00 */
[----:B-1----:R-:W-:-:S02]  /*0da0*/  DFMA R26, R4, R26, R28 ;  /* 0x0000001a041a722b */ /* 0x002fc4000000001c */
[----:B------:R-:W-:Y:S06]  /*0db0*/  LDS.64 R28, [R14+0x500] ;  /* 0x000500000e1c7984 */ /* 0x000fec0000000a00 */
[----:B--2---:R-:W-:Y:S01]  /*0dc0*/  DFMA R26, R20, R6, R26 ;  /* 0x00000006141a722b */ /* 0x004fe2000000001a */
[----:B------:R-:W1:Y:S04]  /*0dd0*/  LDS.128 R4, [R16+0x50] ;  /* 0x0000500010047984 */ /* 0x000e680000000c00 */
[----:B------:R-:W2:Y:S03]  /*0de0*/  LDS.64 R20, [R14+0x580] ;  /* 0x000580000e147984 */ /* 0x000ea60000000a00 */
[----:B0-----:R-:W-:-:S02]  /*0df0*/  DFMA R8, R8, R24, R26 ;  /* 0x000000180808722b */ /* 0x001fc4000000001a */
[----:B------:R-:W-:Y:S04]  /*0e00*/  LDS.64 R26, [R14+0x600] ;  /* 0x000600000e1a7984 */ /* 0x000fe80000000a00 */
[----:B------:R-:W-:Y:S02]  /*0e10*/  LDS.64 R24, [R14+0x680] ;  /* 0x000680000e187984 */ /* 0x000fe40000000a00 */
[----:B---3--:R-:W-:Y:S02]  /*0e20*/  DFMA R18, R18, R10, R8 ;  /* 0x0000000a1212722b */ /* 0x008fe40000000008 */
[----:B------:R-:W0:Y:S06]  /*0e30*/  LDS.128 R8, [R16+0x60] ;  /* 0x0000600010087984 */ /* 0x000e2c0000000c00 */
[----:B-1----:R-:W-:Y:S01]  /*0e40*/  DFMA R28, R4, R28, R18 ;  /* 0x0000001c041c722b */ /* 0x002fe20000000012 */
[----:B------:R-:W-:Y:S04]  /*0e50*/  LDS.64 R4, [R14+0x700] ;  /* 0x000700000e047984 */ /* 0x000fe80000000a00 */
[----:B------:R-:W1:Y:S03]  /*0e60*/  LDS.128 R16, [R16+0x70] ;  /* 0x0000700010107984 */ /* 0x000e660000000c00 */
[----:B--2---:R-:W-:Y:S01]  /*0e70*/  DFMA R20, R20, R6, R28 ;  /* 0x000000061414722b */ /* 0x004fe2000000001c */
[----:B------:R-:W2:Y:S07]  /*0e80*/  LDS.64 R6, [R14+0x780] ;  /* 0x000780000e067984 */ /* 0x000eae0000000a00 */
[----:B0-----:R-:W-:-:S08]  /*0e90*/  DFMA R8, R8, R26, R20 ;  /* 0x0000001a0808722b */ /* 0x001fd00000000014 */
[----:B------:R-:W-:-:S08]  /*0ea0*/  DFMA R8, R24, R10, R8 ;  /* 0x0000000a1808722b */ /* 0x000fd00000000008 */
[----:B-1----:R-:W-:-:S08]  /*0eb0*/  DFMA R4, R16, R4, R8 ;  /* 0x000000041004722b */ /* 0x002fd00000000008 */
[----:B--2---:R-:W-:-:S08]  /*0ec0*/  DFMA R4, R6, R18, R4 ;  /* 0x000000120604722b */ /* 0x004fd00000000004 */
[----:B------:R-:W-:Y:S01]  /*0ed0*/  DADD R22, R22, R4 ;  /* 0x0000000016167229 */ /* 0x000fe20000000004 */
[----:B------:R-:W-:Y:S10]  /*0ee0*/  BAR.SYNC.DEFER_BLOCKING 0x0 ;  /* 0x0000000000007b1d */ /* 0x000ff40000010000 */
.L_x_2:
[----:B------:R-:W0:Y:S01]  /*0ef0*/  LDCU.64 UR4, c[0x0][0x388] ;  /* 0x00007100ff0477ac */ /* 0x000e220008000a00 */
[----:B------:R-:W-:-:S04]  /*0f00*/  LEA R3, P0, R2, R0, 0xa ;  /* 0x0000000002037211 */ /* 0x000fc800078050ff */
[----:B------:R-:W-:Y:S02]  /*0f10*/  LEA.HI.X R6, R2, RZ, RZ, 0xa, P0 ;  /* 0x000000ff02067211 */ /* 0x000fe400000f54ff */
[----:B0-----:R-:W-:-:S04]  /*0f20*/  LEA R4, P0, R3, UR4, 0x3 ;  /* 0x0000000403047c11 */ /* 0x001fc8000f8018ff */
[----:B------:R-:W-:Y:S02]  /*0f30*/  LEA.HI.X R5, R3, UR5, R6, 0x3, P0 ;  /* 0x0000000503057c11 */ /* 0x000fe400080f1c06 */
[----:B------:R-:W-:-:S03]  /*0f40*/  ISETP.LT.U32.AND P0, PT, R12, UR9, PT ;  /* 0x000000090c007c0c */ /* 0x000fc6000bf01070 */
[----:B------:R0:W-:Y:S10]  /*0f50*/  STG.E.64 desc[UR10][R4.64], R22 ;  /* 0x0000001604007986 */ /* 0x0001f4000c101b0a */
[----:B------:R-:W-:Y:S05]  /*0f60*/  @!P0 EXIT ;  /* 0x000000000000894d */ /* 0x000fea0003800000 */
[----:B------:R-:W-:-:S04]  /*0f70*/  LEA R3, P0, R0, R2, 0xa ;  /* 0x0000000200037211 */ /* 0x000fc800078050ff */
[----:B------:R-:W-:Y:S02]  /*0f80*/  LEA.HI.X R0, R0, RZ, RZ, 0xa, P0 ;  /* 0x000000ff00007211 */ /* 0x000fe400000f54ff */
[----:B------:R-:W-:-:S04]  /*0f90*/  LEA R2, P0, R3, UR4, 0x3 ;  /* 0x0000000403027c11 */ /* 0x000fc8000f8018ff */
[----:B------:R-:W-:-:S05]  /*0fa0*/  LEA.HI.X R3, R3, UR5, R0, 0x3, P0 ;  /* 0x0000000503037c11 */ /* 0x000fca00080f1c00 */
[----:B------:R-:W-:Y:S01]  /*0fb0*/  STG.E.64 desc[UR10][R2.64], R22 ;  /* 0x0000001602007986 */ /* 0x000fe2000c101b0a */
[----:B------:R-:W-:Y:S05]  /*0fc0*/  EXIT ;  /* 0x000000000000794d */ /* 0x000fea0003800000 */
        .weak           $__internal_0_$__cuda_sm20_div_u16
        .type           $__internal_0_$__cuda_sm20_div_u16,@function
        .size           $__internal_0_$__cuda_sm20_div_u16,(.L_x_4 - $__internal_0_$__cuda_sm20_div_u16)
$__internal_0_$__cuda_sm20_div_u16:
[----:B------:R-:W0:Y:S01]  /*0fd0*/  I2F.U16 R3, UR5 ;  /* 0x0000000500037d06 */ /* 0x000e220008101000 */
[----:B------:R-:W-:Y:S01]  /*0fe0*/  IMAD.MOV.U32 R4, RZ, RZ, 0x4b800000 ;  /* 0x4b800000ff047424 */ /* 0x000fe200078e00ff */
[----:B------:R-:W-:Y:S01]  /*0ff0*/  UISETP.NE.U32.AND UP0, UPT, UR5, URZ, UPT ;  /* 0x000000ff0500728c */ /* 0x000fe2000bf05070 */
[----:B------:R-:W-:Y:S01]  /*1000*/  IMAD.MOV.U32 R5, RZ, RZ, 0x0 ;  /* 0x00000000ff057424 */ /* 0x000fe200078e00ff */
[C---:B0-----:R-:W-:Y:S02]  /*1010*/  FSETP.GEU.AND P1, PT, |R3|.reuse, 1.175494350822287508e-38, PT ;  /* 0x008000000300780b */ /* 0x041fe40003f2e200 */
[----:B------:R-:W-:Y:S02]  /*1020*/  FSETP.GT.AND P0, PT, |R3|, 8.50705917302346158658e+37, PT ;  /* 0x7e8000000300780b */ /* 0x000fe40003f04200 */
[----:B------:R-:W-:-:S04]  /*1030*/  FSEL R4, R4, 1, !P1 ;  /* 0x3f80000004047808 */ /* 0x000fc80004800000 */
[----:B------:R-:W-:-:S05]  /*1040*/  FSEL R4, R4, 0.25, !P0 ;  /* 0x3e80000004047808 */ /* 0x000fca0004000000 */
[----:B------:R-:W-:Y:S01]  /*1050*/  FMUL R7, R3, R4 ;  /* 0x0000000403077220 */ /* 0x000fe20000400000 */
[----:B------:R-:W-:-:S05]  /*1060*/  I2FP.F32.U32.RZ R3, 0x400 ;  /* 0x0000040000037845 */ /* 0x000fca000020d000 */
[----:B------:R-:W0:Y:S02]  /*1070*/  MUFU.RCP R7, R7 ;  /* 0x0000000700077308 */ /* 0x000e240000001000 */
[----:B0-----:R-:W-:-:S04]  /*1080*/  FMUL R4, R4, R7 ;  /* 0x0000000704047220 */ /* 0x001fc80000400000 */
[----:B------:R-:W-:-:S04]  /*1090*/  VIADD R4, R4, 0x2 ;  /* 0x0000000204047836 */ /* 0x000fc80000000000 */
[----:B------:R-:W-:Y:S01]  /*10a0*/  FMUL.RZ R3, R3, R4 ;  /* 0x0000000403037220 */ /* 0x000fe2000040c000 */
[----:B------:R-:W-:-:S05]  /*10b0*/  IMAD.MOV.U32 R4, RZ, RZ, R8 ;  /* 0x000000ffff047224 */ /* 0x000fca00078e0008 */
[----:B------:R-:W0:Y:S02]  /*10c0*/  F2I.U32.TRUNC.NTZ R3, R3 ;  /* 0x0000000300037305 */ /* 0x000e24000020f000 */
[----:B0-----:R-:W-:-:S13]  /*10d0*/  R2UR UR4, R3 ;  /* 0x00000000030472ca */ /* 0x001fda00000e0000 */
[----:B------:R-:W-:-:S07]  /*10e0*/  ULOP3.LUT UR7, UR4, 0xffff, URZ, 0xc0, !UPT ;  /* 0x0000ffff04077892 */ /* 0x000fce000f8ec0ff */
[----:B------:R-:W-:Y:S01]  /*10f0*/  @!UP0 UMOV UR7, 0xffffffff ;  /* 0xffffffff00078882 */ /* 0x000fe20000000000 */
[----:B------:R-:W-:Y:S05]  /*1100*/  RET.REL.NODEC R4 `(_Z9ATAkernelPdS_) ;  /* 0xffffffec04bc7950 */ /* 0x000fea0003c3ffff */
.L_x_3:
[----:B------:R-:W-:-:S00]  /*1110*/  BRA `(.L_x_3) ;  /* 0xfffffffc00fc7947 */ /* 0x000fc0000383ffff */
[----:B------:R-:W-:-:S00]  /*1120*/  NOP ;  /* 0x0000000000007918 */ /* 0x000fc00000000000 */
        /* <DEDUP_REMOVED lines=13> */
.L_x_4:


//--------------------- .nv.shared._Z9ATAkernelPdS_ --------------------------
	.section	.nv.shared._Z9ATAkernelPdS_,"aw",@nobits
	.sectionflags	@""
	.align	8
.nv.shared._Z9ATAkernelPdS_:
	.zero		5120


//--------------------- .nv.shared.reserved.0     --------------------------
	.section	.nv.shared.reserved.0,"aw",@nobits
	.weak		__nv_reservedSMEM_offset_0_alias
	.size		__nv_reservedSMEM_offset_0_alias, 0, 64
	.other		__nv_reservedSMEM_offset_0_alias,@"STO_CUDA_RESERVED_SHARED STV_DEFAULT"
__nv_reservedSMEM_offset_0_alias:
	.zero		0
	.zero		64


//--------------------- .nv.constant0._Z9ATAkernelPdS_ --------------------------
	.section	.nv.constant0._Z9ATAkernelPdS_,"a",@progbits
	.sectionflags	@""
	.align	4
.nv.constant0._Z9ATAkernelPdS_:
	.zero		912


//--------------------- SYMBOLS --------------------------

	.type		.nv.reservedSmem.offset0,@object
	.size		.nv.reservedSmem.offset0,0x4
	.type		.nv.reservedSmem.cap,@object
	.size		.nv.reservedSmem.cap,0x4
